//
// Generated by NVIDIA NVVM Compiler
//
// Compiler Build ID: CL-36424714
// Cuda compilation tools, release 13.0, V13.0.88
// Based on NVVM 20.0.0
//

.version 9.0
.target sm_100
.address_size 64

	// .globl	_Z18convolution_kernelPKhPhiiPKfii

.visible .entry _Z18convolution_kernelPKhPhiiPKfii(
	.param .u64 .ptr .align 1 _Z18convolution_kernelPKhPhiiPKfii_param_0,
	.param .u64 .ptr .align 1 _Z18convolution_kernelPKhPhiiPKfii_param_1,
	.param .u32 _Z18convolution_kernelPKhPhiiPKfii_param_2,
	.param .u32 _Z18convolution_kernelPKhPhiiPKfii_param_3,
	.param .u64 .ptr .align 1 _Z18convolution_kernelPKhPhiiPKfii_param_4,
	.param .u32 _Z18convolution_kernelPKhPhiiPKfii_param_5,
	.param .u32 _Z18convolution_kernelPKhPhiiPKfii_param_6
)
{
	.reg .pred 	%p<48>;
	.reg .b16 	%rs<22>;
	.reg .b32 	%r<80>;
	.reg .b32 	%f<125>;
	.reg .b64 	%rd<38>;
	.reg .b64 	%fd<5>;

	ld.param.u64 	%rd8, [_Z18convolution_kernelPKhPhiiPKfii_param_0];
	ld.param.u64 	%rd7, [_Z18convolution_kernelPKhPhiiPKfii_param_1];
	ld.param.u32 	%r34, [_Z18convolution_kernelPKhPhiiPKfii_param_2];
	ld.param.u32 	%r35, [_Z18convolution_kernelPKhPhiiPKfii_param_3];
	ld.param.u64 	%rd9, [_Z18convolution_kernelPKhPhiiPKfii_param_4];
	ld.param.u32 	%r36, [_Z18convolution_kernelPKhPhiiPKfii_param_5];
	ld.param.u32 	%r37, [_Z18convolution_kernelPKhPhiiPKfii_param_6];
	cvta.to.global.u64 	%rd1, %rd9;
	cvta.to.global.u64 	%rd2, %rd8;
	mov.u32 	%r38, %ntid.x;
	mov.u32 	%r39, %ctaid.x;
	mov.u32 	%r40, %tid.x;
	mad.lo.s32 	%r1, %r38, %r39, %r40;
	add.s32 	%r41, %r34, -1;
	setp.gt.u32 	%p2, %r1, %r41;
	@%p2 bra 	$L__BB0_26;
	mov.u32 	%r42, %ntid.y;
	mov.u32 	%r43, %ctaid.y;
	mov.u32 	%r44, %tid.y;
	mad.lo.s32 	%r2, %r42, %r43, %r44;
	add.s32 	%r45, %r35, -1;
	setp.gt.u32 	%p3, %r2, %r45;
	@%p3 bra 	$L__BB0_26;
	mad.lo.s32 	%r46, %r34, %r2, %r1;
	mul.lo.s32 	%r3, %r46, 3;
	cvt.rn.f64.s32 	%fd1, %r36;
	mul.f64 	%fd2, %fd1, 0d3FE0000000000000;
	cvt.rzi.s32.f64 	%r4, %fd2;
	cvt.rn.f64.s32 	%fd3, %r37;
	mul.f64 	%fd4, %fd3, 0d3FE0000000000000;
	cvt.rzi.s32.f64 	%r5, %fd4;
	mov.f32 	%f95, 0f00000000;
	min.s32 	%r47, %r37, %r36;
	setp.lt.s32 	%p4, %r47, 1;
	mov.f32 	%f96, %f95;
	mov.f32 	%f97, %f95;
	@%p4 bra 	$L__BB0_25;
	and.b32  	%r6, %r36, 3;
	and.b32  	%r7, %r36, 2147483644;
	neg.s32 	%r8, %r7;
	mul.lo.s32 	%r49, %r4, 3;
	sub.s32 	%r9, %r2, %r5;
	sub.s32 	%r10, %r3, %r49;
	mul.lo.s32 	%r11, %r34, 3;
	mov.b32 	%r73, 0;
	mov.f32 	%f97, 0f00000000;
	mov.f32 	%f96, %f97;
	mov.f32 	%f95, %f97;
$L__BB0_4:
	setp.lt.u32 	%p5, %r36, 4;
	sub.s32 	%r13, %r73, %r5;
	setp.gt.s32 	%p6, %r13, -1;
	setp.lt.s32 	%p7, %r13, %r35;
	and.pred  	%p1, %p6, %p7;
	mul.lo.s32 	%r14, %r13, %r34;
	mul.lo.s32 	%r15, %r73, %r36;
	mov.b32 	%r79, 0;
	@%p5 bra 	$L__BB0_15;
	sub.s32 	%r76, 1, %r4;
	add.s32 	%r51, %r9, %r73;
	mad.lo.s32 	%r52, %r34, %r51, %r1;
	mul.lo.s32 	%r53, %r52, 3;
	mul.lo.s32 	%r54, %r4, 3;
	sub.s32 	%r55, %r53, %r54;
	add.s32 	%r77, %r55, 6;
	mul.wide.u32 	%rd10, %r15, 4;
	add.s64 	%rd11, %rd1, %rd10;
	add.s64 	%rd37, %rd11, 8;
	mad.lo.s32 	%r74, %r11, %r13, %r10;
	mov.u32 	%r75, %r15;
	mov.u32 	%r78, %r8;
$L__BB0_6:
	add.s32 	%r56, %r76, -1;
	setp.gt.s32 	%p8, %r56, -1;
	setp.lt.s32 	%p9, %r56, %r34;
	and.pred  	%p10, %p8, %p9;
	or.pred  	%p11, %p10, %p1;
	not.pred 	%p12, %p11;
	@%p12 bra 	$L__BB0_8;
	cvt.s64.s32 	%rd12, %r74;
	add.s64 	%rd13, %rd2, %rd12;
	ld.global.u8 	%rs1, [%rd13];
	cvt.rn.f32.u16 	%f61, %rs1;
	mul.wide.u32 	%rd14, %r75, 4;
	add.s64 	%rd15, %rd1, %rd14;
	ld.global.f32 	%f62, [%rd15];
	fma.rn.f32 	%f95, %f62, %f61, %f95;
	ld.global.u8 	%rs2, [%rd13+1];
	cvt.rn.f32.u16 	%f63, %rs2;
	fma.rn.f32 	%f96, %f62, %f63, %f96;
	ld.global.u8 	%rs3, [%rd13+2];
	cvt.rn.f32.u16 	%f64, %rs3;
	fma.rn.f32 	%f97, %f62, %f64, %f97;
$L__BB0_8:
	setp.gt.s32 	%p13, %r76, -1;
	setp.lt.s32 	%p14, %r76, %r34;
	and.pred  	%p15, %p13, %p14;
	or.pred  	%p16, %p15, %p1;
	not.pred 	%p17, %p16;
	@%p17 bra 	$L__BB0_10;
	add.s32 	%r57, %r77, -3;
	cvt.s64.s32 	%rd16, %r57;
	add.s64 	%rd17, %rd2, %rd16;
	ld.global.u8 	%rs4, [%rd17];
	cvt.rn.f32.u16 	%f65, %rs4;
	ld.global.f32 	%f66, [%rd37+-4];
	fma.rn.f32 	%f95, %f66, %f65, %f95;
	ld.global.u8 	%rs5, [%rd17+1];
	cvt.rn.f32.u16 	%f67, %rs5;
	fma.rn.f32 	%f96, %f66, %f67, %f96;
	ld.global.u8 	%rs6, [%rd17+2];
	cvt.rn.f32.u16 	%f68, %rs6;
	fma.rn.f32 	%f97, %f66, %f68, %f97;
$L__BB0_10:
	add.s32 	%r58, %r76, 1;
	setp.gt.s32 	%p18, %r58, -1;
	setp.lt.s32 	%p19, %r58, %r34;
	and.pred  	%p20, %p18, %p19;
	or.pred  	%p21, %p20, %p1;
	not.pred 	%p22, %p21;
	@%p22 bra 	$L__BB0_12;
	cvt.s64.s32 	%rd18, %r77;
	add.s64 	%rd19, %rd2, %rd18;
	ld.global.u8 	%rs7, [%rd19];
	cvt.rn.f32.u16 	%f69, %rs7;
	ld.global.f32 	%f70, [%rd37];
	fma.rn.f32 	%f95, %f70, %f69, %f95;
	ld.global.u8 	%rs8, [%rd19+1];
	cvt.rn.f32.u16 	%f71, %rs8;
	fma.rn.f32 	%f96, %f70, %f71, %f96;
	ld.global.u8 	%rs9, [%rd19+2];
	cvt.rn.f32.u16 	%f72, %rs9;
	fma.rn.f32 	%f97, %f70, %f72, %f97;
$L__BB0_12:
	add.s32 	%r59, %r76, 2;
	setp.gt.s32 	%p23, %r59, -1;
	setp.lt.s32 	%p24, %r59, %r34;
	and.pred  	%p25, %p23, %p24;
	or.pred  	%p26, %p25, %p1;
	not.pred 	%p27, %p26;
	@%p27 bra 	$L__BB0_14;
	add.s32 	%r60, %r77, 3;
	cvt.s64.s32 	%rd20, %r60;
	add.s64 	%rd21, %rd2, %rd20;
	ld.global.u8 	%rs10, [%rd21];
	cvt.rn.f32.u16 	%f73, %rs10;
	ld.global.f32 	%f74, [%rd37+4];
	fma.rn.f32 	%f95, %f74, %f73, %f95;
	ld.global.u8 	%rs11, [%rd21+1];
	cvt.rn.f32.u16 	%f75, %rs11;
	fma.rn.f32 	%f96, %f74, %f75, %f96;
	ld.global.u8 	%rs12, [%rd21+2];
	cvt.rn.f32.u16 	%f76, %rs12;
	fma.rn.f32 	%f97, %f74, %f76, %f97;
$L__BB0_14:
	add.s32 	%r78, %r78, 4;
	add.s32 	%r77, %r77, 12;
	add.s32 	%r76, %r76, 4;
	add.s64 	%rd37, %rd37, 16;
	add.s32 	%r75, %r75, 4;
	add.s32 	%r74, %r74, 12;
	setp.ne.s32 	%p28, %r78, 0;
	mov.u32 	%r79, %r7;
	@%p28 bra 	$L__BB0_6;
$L__BB0_15:
	setp.eq.s32 	%p29, %r6, 0;
	@%p29 bra 	$L__BB0_24;
	sub.s32 	%r30, %r79, %r4;
	setp.gt.s32 	%p30, %r30, -1;
	setp.lt.s32 	%p31, %r30, %r34;
	and.pred  	%p32, %p30, %p31;
	or.pred  	%p33, %p32, %p1;
	not.pred 	%p34, %p33;
	@%p34 bra 	$L__BB0_18;
	add.s32 	%r61, %r30, %r14;
	mad.lo.s32 	%r62, %r61, 3, %r3;
	cvt.s64.s32 	%rd22, %r62;
	add.s64 	%rd23, %rd2, %rd22;
	ld.global.u8 	%rs13, [%rd23];
	cvt.rn.f32.u16 	%f77, %rs13;
	add.s32 	%r63, %r79, %r15;
	mul.wide.u32 	%rd24, %r63, 4;
	add.s64 	%rd25, %rd1, %rd24;
	ld.global.f32 	%f78, [%rd25];
	fma.rn.f32 	%f95, %f78, %f77, %f95;
	ld.global.u8 	%rs14, [%rd23+1];
	cvt.rn.f32.u16 	%f79, %rs14;
	fma.rn.f32 	%f96, %f78, %f79, %f96;
	ld.global.u8 	%rs15, [%rd23+2];
	cvt.rn.f32.u16 	%f80, %rs15;
	fma.rn.f32 	%f97, %f78, %f80, %f97;
$L__BB0_18:
	setp.eq.s32 	%p35, %r6, 1;
	@%p35 bra 	$L__BB0_24;
	sub.s32 	%r64, %r79, %r4;
	add.s32 	%r31, %r64, 1;
	setp.gt.s32 	%p36, %r31, -1;
	setp.lt.s32 	%p37, %r31, %r34;
	and.pred  	%p38, %p36, %p37;
	or.pred  	%p39, %p38, %p1;
	cvt.u64.u32 	%rd26, %r15;
	cvt.u64.u32 	%rd27, %r79;
	add.s64 	%rd28, %rd27, %rd26;
	shl.b64 	%rd29, %rd28, 2;
	add.s64 	%rd6, %rd1, %rd29;
	not.pred 	%p40, %p39;
	@%p40 bra 	$L__BB0_21;
	add.s32 	%r65, %r31, %r14;
	mad.lo.s32 	%r66, %r65, 3, %r3;
	cvt.s64.s32 	%rd30, %r66;
	add.s64 	%rd31, %rd2, %rd30;
	ld.global.u8 	%rs16, [%rd31];
	cvt.rn.f32.u16 	%f81, %rs16;
	ld.global.f32 	%f82, [%rd6+4];
	fma.rn.f32 	%f95, %f82, %f81, %f95;
	ld.global.u8 	%rs17, [%rd31+1];
	cvt.rn.f32.u16 	%f83, %rs17;
	fma.rn.f32 	%f96, %f82, %f83, %f96;
	ld.global.u8 	%rs18, [%rd31+2];
	cvt.rn.f32.u16 	%f84, %rs18;
	fma.rn.f32 	%f97, %f82, %f84, %f97;
$L__BB0_21:
	setp.eq.s32 	%p41, %r6, 2;
	@%p41 bra 	$L__BB0_24;
	sub.s32 	%r67, %r79, %r4;
	add.s32 	%r32, %r67, 2;
	setp.gt.s32 	%p42, %r32, -1;
	setp.lt.s32 	%p43, %r32, %r34;
	and.pred  	%p44, %p42, %p43;
	or.pred  	%p45, %p44, %p1;
	not.pred 	%p46, %p45;
	@%p46 bra 	$L__BB0_24;
	add.s32 	%r68, %r32, %r14;
	mad.lo.s32 	%r69, %r68, 3, %r3;
	cvt.s64.s32 	%rd32, %r69;
	add.s64 	%rd33, %rd2, %rd32;
	ld.global.u8 	%rs19, [%rd33];
	cvt.rn.f32.u16 	%f85, %rs19;
	ld.global.f32 	%f86, [%rd6+8];
	fma.rn.f32 	%f95, %f86, %f85, %f95;
	ld.global.u8 	%rs20, [%rd33+1];
	cvt.rn.f32.u16 	%f87, %rs20;
	fma.rn.f32 	%f96, %f86, %f87, %f96;
	ld.global.u8 	%rs21, [%rd33+2];
	cvt.rn.f32.u16 	%f88, %rs21;
	fma.rn.f32 	%f97, %f86, %f88, %f97;
$L__BB0_24:
	add.s32 	%r73, %r73, 1;
	setp.ne.s32 	%p47, %r73, %r37;
	@%p47 bra 	$L__BB0_4;
$L__BB0_25:
	cvt.rzi.u32.f32 	%r70, %f95;
	cvt.s64.s32 	%rd34, %r3;
	cvta.to.global.u64 	%rd35, %rd7;
	add.s64 	%rd36, %rd35, %rd34;
	st.global.u8 	[%rd36], %r70;
	cvt.rzi.u32.f32 	%r71, %f96;
	st.global.u8 	[%rd36+1], %r71;
	cvt.rzi.u32.f32 	%r72, %f97;
	st.global.u8 	[%rd36+2], %r72;
$L__BB0_26:
	ret;

}


// ===== COMPILED SASS (sm_100) =====

	.target	sm_100

	.elftype	@"ET_EXEC"


//--------------------- .note.nv.tkinfo           --------------------------
	.section	.note.nv.tkinfo,"",@"SHT_NOTE"
	.sectionflags	@"SHF_NOTE_NV_TKINFO"
	.tkinfo
        /*0018*/ 	.word	0x00000002
        /*0030*/ 	.string	""
        /*0030*/ 	.string	"ptxas"
        /*0030*/ 	.string	"Cuda compilation tools, release 13.0, V13.0.88"
        /*0030*/ 	.string	"Build cuda_13.0.r13.0/compiler.36424714_0"
        /*0030*/ 	.string	"-arch sm_100 -m 64 "



//--------------------- .note.nv.cuinfo           --------------------------
	.section	.note.nv.cuinfo,"",@"SHT_NOTE"
	.sectionflags	@"SHF_NOTE_NV_CUINFO"
        /*0018*/ 	.short	0x0002
        /*001a*/ 	.short	0x0064
        /*001c*/ 	.short	0x0082
	.zero		2


//--------------------- .nv.info                  --------------------------
	.section	.nv.info,"",@"SHT_CUDA_INFO"
	.align	4


	//----- nvinfo : EIATTR_REGCOUNT
	.align		4
        /*0000*/ 	.byte	0x04, 0x2f
        /*0002*/ 	.short	(.L_1 - .L_0)
	.align		4
.L_0:
        /*0004*/ 	.word	index@(_Z18convolution_kernelPKhPhiiPKfii)
        /*0008*/ 	.word	0x00000020


	//----- nvinfo : EIATTR_FRAME_SIZE
	.align		4
.L_1:
        /*000c*/ 	.byte	0x04, 0x11
        /*000e*/ 	.short	(.L_3 - .L_2)
	.align		4
.L_2:
        /*0010*/ 	.word	index@(_Z18convolution_kernelPKhPhiiPKfii)
        /*0014*/ 	.word	0x00000000


	//----- nvinfo : EIATTR_MIN_STACK_SIZE
	.align		4
.L_3:
        /*0018*/ 	.byte	0x04, 0x12
        /*001a*/ 	.short	(.L_5 - .L_4)
	.align		4
.L_4:
        /*001c*/ 	.word	index@(_Z18convolution_kernelPKhPhiiPKfii)
        /*0020*/ 	.word	0x00000000
.L_5:


//--------------------- .nv.compat                --------------------------
	.section	.nv.compat,"",@"SHT_CUDA_COMPAT_INFO"
	.align	4
        /*0000*/ 	.byte	0x02, 0x09, 0x00, 0x00, 0x02, 0x02, 0x01, 0x00, 0x02, 0x05, 0x05, 0x00, 0x03, 0x07, 0x01, 0x01
        /*0010*/ 	.byte	0x02, 0x03, 0x00, 0x00, 0x02, 0x06, 0x01, 0x00, 0x04, 0x0b, 0x08, 0x00, 0x01, 0x00, 0x00, 0x00
        /*0020*/ 	.byte	0x00, 0x00, 0x00, 0x00


//--------------------- .nv.info._Z18convolution_kernelPKhPhiiPKfii --------------------------
	.section	.nv.info._Z18convolution_kernelPKhPhiiPKfii,"",@"SHT_CUDA_INFO"
	.sectionflags	@""
	.align	4


	//----- nvinfo : EIATTR_CUDA_API_VERSION
	.align		4
        /*0000*/ 	.byte	0x04, 0x37
        /*0002*/ 	.short	(.L_7 - .L_6)
.L_6:
        /*0004*/ 	.word	0x00000082


	//----- nvinfo : EIATTR_KPARAM_INFO
	.align		4
.L_7:
        /*0008*/ 	.byte	0x04, 0x17
        /*000a*/ 	.short	(.L_9 - .L_8)
.L_8:
        /*000c*/ 	.word	0x00000000
        /*0010*/ 	.short	0x0006
        /*0012*/ 	.short	0x0024
        /*0014*/ 	.byte	0x00, 0xf0, 0x11, 0x00


	//----- nvinfo : EIATTR_KPARAM_INFO
	.align		4
.L_9:
        /*0018*/ 	.byte	0x04, 0x17
        /*001a*/ 	.short	(.L_11 - .L_10)
.L_10:
        /*001c*/ 	.word	0x00000000
        /*0020*/ 	.short	0x0005
        /*0022*/ 	.short	0x0020
        /*0024*/ 	.byte	0x00, 0xf0, 0x11, 0x00


	//----- nvinfo : EIATTR_KPARAM_INFO
	.align		4
.L_11:
        /*0028*/ 	.byte	0x04, 0x17
        /*002a*/ 	.short	(.L_13 - .L_12)
.L_12:
        /*002c*/ 	.word	0x00000000
        /*0030*/ 	.short	0x0004
        /*0032*/ 	.short	0x0018
        /*0034*/ 	.byte	0x00, 0xf5, 0x21, 0x00


	//----- nvinfo : EIATTR_KPARAM_INFO
	.align		4
.L_13:
        /*0038*/ 	.byte	0x04, 0x17
        /*003a*/ 	.short	(.L_15 - .L_14)
.L_14:
        /*003c*/ 	.word	0x00000000
        /*0040*/ 	.short	0x0003
        /*0042*/ 	.short	0x0014
        /*0044*/ 	.byte	0x00, 0xf0, 0x11, 0x00


	//----- nvinfo : EIATTR_KPARAM_INFO
	.align		4
.L_15:
        /*0048*/ 	.byte	0x04, 0x17
        /*004a*/ 	.short	(.L_17 - .L_16)
.L_16:
        /*004c*/ 	.word	0x00000000
        /*0050*/ 	.short	0x0002
        /*0052*/ 	.short	0x0010
        /*0054*/ 	.byte	0x00, 0xf0, 0x11, 0x00


	//----- nvinfo : EIATTR_KPARAM_INFO
	.align		4
.L_17:
        /*0058*/ 	.byte	0x04, 0x17
        /*005a*/ 	.short	(.L_19 - .L_18)
.L_18:
        /*005c*/ 	.word	0x00000000
        /*0060*/ 	.short	0x0001
        /*0062*/ 	.short	0x0008
        /*0064*/ 	.byte	0x00, 0xf5, 0x21, 0x00


	//----- nvinfo : EIATTR_KPARAM_INFO
	.align		4
.L_19:
        /*0068*/ 	.byte	0x04, 0x17
        /*006a*/ 	.short	(.L_21 - .L_20)
.L_20:
        /*006c*/ 	.word	0x00000000
        /*0070*/ 	.short	0x0000
        /*0072*/ 	.short	0x0000
        /*0074*/ 	.byte	0x00, 0xf5, 0x21, 0x00


	//----- nvinfo : EIATTR_SPARSE_MMA_MASK
	.align		4
.L_21:
        /*0078*/ 	.byte	0x03, 0x50
        /*007a*/ 	.short	0x0000


	//----- nvinfo : EIATTR_MAXREG_COUNT
	.align		4
        /*007c*/ 	.byte	0x03, 0x1b
        /*007e*/ 	.short	0x00ff


	//----- nvinfo : EIATTR_MERCURY_ISA_VERSION
	.align		4
        /*0080*/ 	.byte	0x03, 0x5f
        /*0082*/ 	.short	0x0101


	//----- nvinfo : EIATTR_VRC_CTA_INIT_COUNT
	.align		4
        /*0084*/ 	.byte	0x02, 0x4a
	.zero		1
	.zero		1


	//----- nvinfo : EIATTR_EXIT_INSTR_OFFSETS
	.align		4
        /*0088*/ 	.byte	0x04, 0x1c
        /*008a*/ 	.short	(.L_23 - .L_22)


	//   ....[0]....
.L_22:
        /*008c*/ 	.word	0x00000080


	//   ....[1]....
        /*0090*/ 	.word	0x00000100


	//   ....[2]....
        /*0094*/ 	.word	0x00000f00


	//----- nvinfo : EIATTR_CBANK_PARAM_SIZE
	.align		4
.L_23:
        /*0098*/ 	.byte	0x03, 0x19
        /*009a*/ 	.short	0x0028


	//----- nvinfo : EIATTR_PARAM_CBANK
	.align		4
        /*009c*/ 	.byte	0x04, 0x0a
        /*009e*/ 	.short	(.L_25 - .L_24)
	.align		4
.L_24:
        /*00a0*/ 	.word	index@(.nv.constant0._Z18convolution_kernelPKhPhiiPKfii)
        /*00a4*/ 	.short	0x0380
        /*00a6*/ 	.short	0x0028


	//----- nvinfo : EIATTR_SW_WAR
	.align		4
.L_25:
        /*00a8*/ 	.byte	0x04, 0x36
        /*00aa*/ 	.short	(.L_27 - .L_26)
.L_26:
        /*00ac*/ 	.word	0x00000008
.L_27:


//--------------------- .nv.callgraph             --------------------------
	.section	.nv.callgraph,"",@"SHT_CUDA_CALLGRAPH"
	.align	4
	.sectionentsize	8
	.align		4
        /*0000*/ 	.word	0x00000000
	.align		4
        /*0004*/ 	.word	0xffffffff
	.align		4
        /*0008*/ 	.word	0x00000000
	.align		4
        /*000c*/ 	.word	0xfffffffe
	.align		4
        /*0010*/ 	.word	0x00000000
	.align		4
        /*0014*/ 	.word	0xfffffffd
	.align		4
        /*0018*/ 	.word	0x00000000
	.align		4
        /*001c*/ 	.word	0xfffffffc


//--------------------- .text._Z18convolution_kernelPKhPhiiPKfii --------------------------
	.section	.text._Z18convolution_kernelPKhPhiiPKfii,"ax",@progbits
	.align	128
        .global         _Z18convolution_kernelPKhPhiiPKfii
        .type           _Z18convolution_kernelPKhPhiiPKfii,@function
        .size           _Z18convolution_kernelPKhPhiiPKfii,(.L_x_7 - _Z18convolution_kernelPKhPhiiPKfii)
        .other          _Z18convolution_kernelPKhPhiiPKfii,@"STO_CUDA_ENTRY STV_DEFAULT"
_Z18convolution_kernelPKhPhiiPKfii:
.text._Z18convolution_kernelPKhPhiiPKfii:
[----:B------:R-:W-:Y:S01]  /*0000*/  LDC R1, c[0x0][0x37c] ;  /* 0x0000df00ff017b82 */ /* 0x000fe20000000800 */
[----:B------:R-:W0:Y:S01]  /*0010*/  S2R R2, SR_CTAID.X ;  /* 0x0000000000027919 */ /* 0x000e220000002500 */
[----:B------:R-:W1:Y:S01]  /*0020*/  LDCU UR14, c[0x0][0x390] ;  /* 0x00007200ff0e77ac */ /* 0x000e620008000800 */
[----:B------:R-:W0:Y:S01]  /*0030*/  S2R R3, SR_TID.X ;  /* 0x0000000000037919 */ /* 0x000e220000002100 */
[----:B------:R-:W0:Y:S01]  /*0040*/  LDCU UR5, c[0x0][0x360] ;  /* 0x00006c00ff0577ac */ /* 0x000e220008000800 */
[----:B-1----:R-:W-:Y:S01]  /*0050*/  UIADD3 UR4, UPT, UPT, UR14, -0x1, URZ ;  /* 0xffffffff0e047890 */ /* 0x002fe2000fffe0ff */
[----:B0-----:R-:W-:-:S05]  /*0060*/  IMAD R2, R2, UR5, R3 ;  /* 0x0000000502027c24 */ /* 0x001fca000f8e0203 */
[----:B------:R-:W-:-:S13]  /*0070*/  ISETP.GT.U32.AND P0, PT, R2, UR4, PT ;  /* 0x0000000402007c0c */ /* 0x000fda000bf04070 */
[----:B------:R-:W-:Y:S05]  /*0080*/  @P0 EXIT ;  /* 0x000000000000094d */ /* 0x000fea0003800000 */
[----:B------:R-:W0:Y:S01]  /*0090*/  S2R R13, SR_CTAID.Y ;  /* 0x00000000000d7919 */ /* 0x000e220000002600 */
[----:B------:R-:W1:Y:S01]  /*00a0*/  LDCU UR4, c[0x0][0x394] ;  /* 0x00007280ff0477ac */ /* 0x000e620008000800 */
[----:B------:R-:W0:Y:S01]  /*00b0*/  S2R R0, SR_TID.Y ;  /* 0x0000000000007919 */ /* 0x000e220000002200 */
[----:B------:R-:W0:Y:S01]  /*00c0*/  LDCU UR5, c[0x0][0x364] ;  /* 0x00006c80ff0577ac */ /* 0x000e220008000800 */
[----:B-1----:R-:W-:Y:S01]  /*00d0*/  UIADD3 UR4, UPT, UPT, UR4, -0x1, URZ ;  /* 0xffffffff04047890 */ /* 0x002fe2000fffe0ff */
[----:B0-----:R-:W-:-:S05]  /*00e0*/  IMAD R13, R13, UR5, R0 ;  /* 0x000000050d0d7c24 */ /* 0x001fca000f8e0200 */
[----:B------:R-:W-:-:S13]  /*00f0*/  ISETP.GT.U32.AND P0, PT, R13, UR4, PT ;  /* 0x000000040d007c0c */ /* 0x000fda000bf04070 */
[----:B------:R-:W-:Y:S05]  /*0100*/  @P0 EXIT ;  /* 0x000000000000094d */ /* 0x000fea0003800000 */
[----:B------:R-:W0:Y:S01]  /*0110*/  LDCU.64 UR4, c[0x0][0x3a0] ;  /* 0x00007400ff0477ac */ /* 0x000e220008000a00 */
[----:B------:R-:W-:Y:S02]  /*0120*/  IMAD R5, R13, UR14, R2 ;  /* 0x0000000e0d057c24 */ /* 0x000fe4000f8e0202 */
[----:B------:R-:W-:Y:S01]  /*0130*/  IMAD.MOV.U32 R0, RZ, RZ, RZ ;  /* 0x000000ffff007224 */ /* 0x000fe200078e00ff */
[----:B------:R-:W1:Y:S01]  /*0140*/  LDCU.64 UR12, c[0x0][0x358] ;  /* 0x00006b00ff0c77ac */ /* 0x000e620008000a00 */
[----:B------:R-:W-:Y:S02]  /*0150*/  IMAD.MOV.U32 R3, RZ, RZ, RZ ;  /* 0x000000ffff037224 */ /* 0x000fe400078e00ff */
[----:B------:R-:W-:Y:S02]  /*0160*/  IMAD.MOV.U32 R4, RZ, RZ, RZ ;  /* 0x000000ffff047224 */ /* 0x000fe400078e00ff */
[----:B------:R-:W-:Y:S01]  /*0170*/  IMAD R5, R5, 0x3, RZ ;  /* 0x0000000305057824 */ /* 0x000fe200078e02ff */
[----:B0-----:R-:W-:-:S04]  /*0180*/  UISETP.LT.AND UP0, UPT, UR4, UR5, UPT ;  /* 0x000000050400728c */ /* 0x001fc8000bf01270 */
[----:B------:R-:W-:-:S04]  /*0190*/  USEL UR6, UR4, UR5, UP0 ;  /* 0x0000000504067287 */ /* 0x000fc80008000000 */
[----:B------:R-:W-:-:S09]  /*01a0*/  UISETP.GE.AND UP0, UPT, UR6, 0x1, UPT ;  /* 0x000000010600788c */ /* 0x000fd2000bf06270 */
[----:B-1----:R-:W-:Y:S05]  /*01b0*/  BRA.U !UP0, `(.L_x_0) ;  /* 0x0000000d082c7547 */ /* 0x002fea000b800000 */
[----:B------:R-:W0:Y:S01]  /*01c0*/  I2F.F64 R8, UR4 ;  /* 0x0000000400087d12 */ /* 0x000e220008201c00 */
[----:B------:R-:W-:Y:S01]  /*01d0*/  ULOP3.LUT UR9, UR4, 0x7ffffffc, URZ, 0xc0, !UPT ;  /* 0x7ffffffc04097892 */ /* 0x000fe2000f8ec0ff */
[----:B------:R-:W-:Y:S01]  /*01e0*/  IMAD.MOV.U32 R4, RZ, RZ, RZ ;  /* 0x000000ffff047224 */ /* 0x000fe200078e00ff */
[----:B------:R-:W-:Y:S01]  /*01f0*/  UIMAD UR10, UR14, 0x3, URZ ;  /* 0x000000030e0a78a4 */ /* 0x000fe2000f8e02ff */
[----:B------:R-:W-:Y:S01]  /*0200*/  IMAD.MOV.U32 R3, RZ, RZ, RZ ;  /* 0x000000ffff037224 */ /* 0x000fe200078e00ff */
[----:B------:R-:W-:Y:S01]  /*0210*/  UIADD3 UR8, UPT, UPT, -UR9, URZ, URZ ;  /* 0x000000ff09087290 */ /* 0x000fe2000fffe1ff */
[----:B------:R-:W-:Y:S02]  /*0220*/  IMAD.MOV.U32 R0, RZ, RZ, RZ ;  /* 0x000000ffff007224 */ /* 0x000fe400078e00ff */
[----:B------:R-:W1:Y:S01]  /*0230*/  I2F.F64 R6, UR5 ;  /* 0x0000000500067d12 */ /* 0x000e620008201c00 */
[----:B------:R-:W-:-:S03]  /*0240*/  ULOP3.LUT UR5, UR4, 0x3, URZ, 0xc0, !UPT ;  /* 0x0000000304057892 */ /* 0x000fc6000f8ec0ff */
[----:B------:R-:W-:Y:S01]  /*0250*/  UMOV UR4, URZ ;  /* 0x000000ff00047c82 */ /* 0x000fe20008000000 */
[----:B0-----:R-:W-:Y:S02]  /*0260*/  DMUL R8, R8, 0.5 ;  /* 0x3fe0000008087828 */ /* 0x001fe40000000000 */
[----:B-1----:R-:W-:-:S08]  /*0270*/  DMUL R10, R6, 0.5 ;  /* 0x3fe00000060a7828 */ /* 0x002fd00000000000 */
[----:B------:R-:W-:Y:S08]  /*0280*/  F2I.F64.TRUNC R8, R8 ;  /* 0x0000000800087311 */ /* 0x000ff0000030d100 */
[----:B------:R-:W0:Y:S02]  /*0290*/  F2I.F64.TRUNC R6, R10 ;  /* 0x0000000a00067311 */ /* 0x000e24000030d100 */
[----:B0-----:R-:W-:-:S07]  /*02a0*/  IMAD.IADD R7, R13, 0x1, -R6 ;  /* 0x000000010d077824 */ /* 0x001fce00078e0a06 */
.L_x_5:
[----:B------:R-:W0:Y:S01]  /*02b0*/  LDCU UR6, c[0x0][0x3a0] ;  /* 0x00007400ff0677ac */ /* 0x000e220008000800 */
[----:B------:R-:W1:Y:S01]  /*02c0*/  LDC R10, c[0x0][0x394] ;  /* 0x0000e500ff0a7b82 */ /* 0x000e620000000800 */
[----:B------:R-:W-:Y:S01]  /*02d0*/  IADD3 R9, PT, PT, -R6, UR4, RZ ;  /* 0x0000000406097c10 */ /* 0x000fe2000fffe1ff */
[----:B------:R-:W-:Y:S01]  /*02e0*/  IMAD.MOV.U32 R15, RZ, RZ, RZ ;  /* 0x000000ffff0f7224 */ /* 0x000fe200078e00ff */
[----:B0-----:R-:W-:Y:S02]  /*02f0*/  UISETP.GE.U32.AND UP0, UPT, UR6, 0x4, UPT ;  /* 0x000000040600788c */ /* 0x001fe4000bf06070 */
[----:B------:R-:W-:Y:S01]  /*0300*/  UIMAD UR15, UR4, UR6, URZ ;  /* 0x00000006040f72a4 */ /* 0x000fe2000f8e02ff */
[----:B-1----:R-:W-:-:S04]  /*0310*/  ISETP.GE.AND P0, PT, R9, R10, PT ;  /* 0x0000000a0900720c */ /* 0x002fc80003f06270 */
[----:B------:R-:W-:Y:S02]  /*0320*/  ISETP.GT.AND P0, PT, R9, -0x1, !P0 ;  /* 0xffffffff0900780c */ /* 0x000fe40004704270 */
[----:B------:R-:W-:Y:S11]  /*0330*/  BRA.U !UP0, `(.L_x_1) ;  /* 0x0000000508947547 */ /* 0x000ff6000b800000 */
[----:B------:R-:W0:Y:S01]  /*0340*/  LDCU.64 UR6, c[0x0][0x398] ;  /* 0x00007300ff0677ac */ /* 0x000e220008000a00 */
[----:B------:R-:W1:Y:S01]  /*0350*/  LDC R10, c[0x0][0x390] ;  /* 0x0000e400ff0a7b82 */ /* 0x000e620000000800 */
[----:B------:R-:W-:Y:S01]  /*0360*/  VIADD R11, R7, UR4 ;  /* 0x00000004070b7c36 */ /* 0x000fe20008000000 */
[C---:B------:R-:W-:Y:S01]  /*0370*/  IADD3 R21, PT, PT, -R8.reuse, 0x1, RZ ;  /* 0x0000000108157810 */ /* 0x040fe20007ffe1ff */
[----:B------:R-:W2:Y:S01]  /*0380*/  LDCU UR11, c[0x0][0x390] ;  /* 0x00007200ff0b77ac */ /* 0x000ea20008000800 */
[C---:B------:R-:W-:Y:S02]  /*0390*/  IMAD R12, R8.reuse, 0x3, RZ ;  /* 0x00000003080c7824 */ /* 0x040fe400078e02ff */
[----:B------:R-:W-:-:S04]  /*03a0*/  IMAD R18, R8, -0x3, R5 ;  /* 0xfffffffd08127824 */ /* 0x000fc800078e0205 */
[----:B------:R-:W-:Y:S01]  /*03b0*/  IMAD R18, R9, UR10, R18 ;  /* 0x0000000a09127c24 */ /* 0x000fe2000f8e0212 */
[----:B0-----:R-:W-:Y:S01]  /*03c0*/  UIMAD.WIDE.U32 UR6, UR15, 0x4, UR6 ;  /* 0x000000040f0678a5 */ /* 0x001fe2000f8e0006 */
[----:B--2---:R-:W-:-:S03]  /*03d0*/  IMAD R11, R11, UR11, R2 ;  /* 0x0000000b0b0b7c24 */ /* 0x004fc6000f8e0202 */
[----:B------:R-:W-:Y:S01]  /*03e0*/  UIADD3 UR11, UP0, UPT, UR6, 0x8, URZ ;  /* 0x00000008060b7890 */ /* 0x000fe2000ff1e0ff */
[----:B------:R-:W-:-:S03]  /*03f0*/  IMAD R12, R11, 0x3, -R12 ;  /* 0x000000030b0c7824 */ /* 0x000fc600078e0a0c */
[----:B------:R-:W-:Y:S01]  /*0400*/  UIADD3.X UR6, UPT, UPT, URZ, UR7, URZ, UP0, !UPT ;  /* 0x00000007ff067290 */ /* 0x000fe200087fe4ff */
[----:B------:R-:W-:Y:S02]  /*0410*/  IMAD.U32 R11, RZ, RZ, UR15 ;  /* 0x0000000fff0b7e24 */ /* 0x000fe4000f8e00ff */
[----:B------:R-:W-:Y:S02]  /*0420*/  VIADD R19, R12, 0x6 ;  /* 0x000000060c137836 */ /* 0x000fe40000000000 */
[----:B------:R-:W-:Y:S02]  /*0430*/  IMAD.U32 R16, RZ, RZ, UR11 ;  /* 0x0000000bff107e24 */ /* 0x000fe4000f8e00ff */
[----:B------:R-:W-:Y:S01]  /*0440*/  IMAD.U32 R25, RZ, RZ, UR6 ;  /* 0x00000006ff197e24 */ /* 0x000fe2000f8e00ff */
[----:B------:R-:W-:-:S06]  /*0450*/  UMOV UR6, UR8 ;  /* 0x0000000800067c82 */ /* 0x000fcc0008000000 */
.L_x_2:
[C---:B------:R-:W-:Y:S01]  /*0460*/  VIADD R13, R21.reuse, 0xffffffff ;  /* 0xffffffff150d7836 */ /* 0x040fe20000000000 */
[----:B-1----:R-:W-:-:S04]  /*0470*/  ISETP.GE.AND P2, PT, R21, R10, PT ;  /* 0x0000000a1500720c */ /* 0x002fc80003f46270 */
[----:B------:R-:W-:Y:S02]  /*0480*/  ISETP.GE.AND P1, PT, R13, R10, PT ;  /* 0x0000000a0d00720c */ /* 0x000fe40003f26270 */
[----:B------:R-:W-:Y:S02]  /*0490*/  ISETP.GT.AND P2, PT, R21, -0x1, !P2 ;  /* 0xffffffff1500780c */ /* 0x000fe40005744270 */
[----:B------:R-:W-:Y:S02]  /*04a0*/  ISETP.GT.AND P1, PT, R13, -0x1, !P1 ;  /* 0xffffffff0d00780c */ /* 0x000fe40004f24270 */
[----:B------:R-:W-:Y:S02]  /*04b0*/  PLOP3.LUT P2, PT, P2, P0, PT, 0xf8, 0x8f ;  /* 0x00000000008f781c */ /* 0x000fe40001741f70 */
[----:B------:R-:W-:-:S11]  /*04c0*/  PLOP3.LUT P1, PT, P1, P0, PT, 0xf8, 0x8f ;  /* 0x00000000008f781c */ /* 0x000fd60000f21f70 */
[----:B------:R-:W0:Y:S08]  /*04d0*/  @P2 LDC.64 R14, c[0x0][0x380] ;  /* 0x0000e000ff0e2b82 */ /* 0x000e300000000a00 */
[----:B------:R-:W1:Y:S08]  /*04e0*/  @P1 LDC.64 R12, c[0x0][0x380] ;  /* 0x0000e000ff0c1b82 */ /* 0x000e700000000a00 */
[----:B------:R-:W2:Y:S01]  /*04f0*/  @P1 LDC.64 R22, c[0x0][0x398] ;  /* 0x0000e600ff161b82 */ /* 0x000ea20000000a00 */
[----:B-1----:R-:W-:-:S04]  /*0500*/  @P1 IADD3 R12, P3, PT, R18, R12, RZ ;  /* 0x0000000c120c1210 */ /* 0x002fc80007f7e0ff */
[----:B------:R-:W-:Y:S01]  /*0510*/  @P1 LEA.HI.X.SX32 R13, R18, R13, 0x1, P3 ;  /* 0x0000000d120d1211 */ /* 0x000fe200018f0eff */
[----:B--2---:R-:W-:-:S04]  /*0520*/  @P1 IMAD.WIDE.U32 R28, R11, 0x4, R22 ;  /* 0x000000040b1c1825 */ /* 0x004fc800078e0016 */
[----:B------:R-:W2:Y:S04]  /*0530*/  @P1 LDG.E.U8 R17, desc[UR12][R12.64+0x1] ;  /* 0x0000010c0c111981 */ /* 0x000ea8000c1e1100 */
[----:B------:R-:W3:Y:S01]  /*0540*/  @P1 LDG.E R20, desc[UR12][R28.64] ;  /* 0x0000000c1c141981 */ /* 0x000ee2000c1e1900 */
[----:B------:R-:W-:-:S03]  /*0550*/  @P2 VIADD R23, R19, 0xfffffffd ;  /* 0xfffffffd13172836 */ /* 0x000fc60000000000 */
[----:B------:R-:W4:Y:S02]  /*0560*/  @P1 LDG.E.U8 R26, desc[UR12][R12.64] ;  /* 0x0000000c0c1a1981 */ /* 0x000f24000c1e1100 */
[C---:B0-----:R-:W-:Y:S02]  /*0570*/  @P2 IADD3 R14, P3, PT, R23.reuse, R14, RZ ;  /* 0x0000000e170e2210 */ /* 0x041fe40007f7e0ff */
[----:B------:R0:W5:Y:S02]  /*0580*/  @P1 LDG.E.U8 R22, desc[UR12][R12.64+0x2] ;  /* 0x0000020c0c161981 */ /* 0x000164000c1e1100 */
[----:B------:R-:W-:-:S05]  /*0590*/  @P2 LEA.HI.X.SX32 R15, R23, R15, 0x1, P3 ;  /* 0x0000000f170f2211 */ /* 0x000fca00018f0eff */
[----:B------:R-:W5:Y:S01]  /*05a0*/  @P2 LDG.E.U8 R23, desc[UR12][R14.64] ;  /* 0x0000000c0e172981 */ /* 0x000f62000c1e1100 */
[----:B0-----:R-:W-:Y:S01]  /*05b0*/  MOV R12, R16 ;  /* 0x00000010000c7202 */ /* 0x001fe20000000f00 */
[----:B------:R-:W-:Y:S02]  /*05c0*/  IMAD.MOV.U32 R13, RZ, RZ, R25 ;  /* 0x000000ffff0d7224 */ /* 0x000fe400078e0019 */
[----:B------:R-:W5:Y:S04]  /*05d0*/  @P2 LDG.E.U8 R24, desc[UR12][R14.64+0x1] ;  /* 0x0000010c0e182981 */ /* 0x000f68000c1e1100 */
[----:B------:R-:W5:Y:S04]  /*05e0*/  @P2 LDG.E R25, desc[UR12][R12.64+-0x4] ;  /* 0xfffffc0c0c192981 */ /* 0x000f68000c1e1900 */
[----:B------:R0:W5:Y:S01]  /*05f0*/  @P2 LDG.E.U8 R27, desc[UR12][R14.64+0x2] ;  /* 0x0000020c0e1b2981 */ /* 0x000162000c1e1100 */
[----:B------:R-:W-:-:S05]  /*0600*/  VIADD R29, R21, 0x1 ;  /* 0x00000001151d7836 */ /* 0x000fca0000000000 */
[----:B------:R-:W-:-:S04]  /*0610*/  ISETP.GE.AND P3, PT, R29, R10, PT ;  /* 0x0000000a1d00720c */ /* 0x000fc80003f66270 */
[----:B------:R-:W-:Y:S01]  /*0620*/  ISETP.GT.AND P3, PT, R29, -0x1, !P3 ;  /* 0xffffffff1d00780c */ /* 0x000fe20005f64270 */
[----:B------:R-:W-:-:S03]  /*0630*/  VIADD R29, R21, 0x2 ;  /* 0x00000002151d7836 */ /* 0x000fc60000000000 */
[----:B------:R-:W-:Y:S02]  /*0640*/  PLOP3.LUT P3, PT, P3, P0, PT, 0xf8, 0x8f ;  /* 0x00000000008f781c */ /* 0x000fe40001f61f70 */
[----:B------:R-:W-:-:S04]  /*0650*/  ISETP.GE.AND P4, PT, R29, R10, PT ;  /* 0x0000000a1d00720c */ /* 0x000fc80003f86270 */
[----:B------:R-:W-:-:S04]  /*0660*/  ISETP.GT.AND P4, PT, R29, -0x1, !P4 ;  /* 0xffffffff1d00780c */ /* 0x000fc80006784270 */
[----:B------:R-:W-:-:S03]  /*0670*/  PLOP3.LUT P4, PT, P4, P0, PT, 0xf8, 0x8f ;  /* 0x00000000008f781c */ /* 0x000fc60002781f70 */
[----:B0-----:R-:W0:Y:S01]  /*0680*/  @P3 LDC.64 R14, c[0x0][0x380] ;  /* 0x0000e000ff0e3b82 */ /* 0x001e220000000a00 */
[----:B--2---:R-:W-:-:S05]  /*0690*/  @P1 I2FP.F32.U32 R17, R17 ;  /* 0x0000001100111245 */ /* 0x004fca0000201000 */
[----:B---3--:R-:W-:-:S04]  /*06a0*/  @P1 FFMA R3, R20, R17, R3 ;  /* 0x0000001114031223 */ /* 0x008fc80000000003 */
[----:B------:R-:W1:Y:S01]  /*06b0*/  @P4 LDC.64 R16, c[0x0][0x380] ;  /* 0x0000e000ff104b82 */ /* 0x000e620000000a00 */
[----:B----4-:R-:W-:-:S05]  /*06c0*/  @P1 I2FP.F32.U32 R29, R26 ;  /* 0x0000001a001d1245 */ /* 0x010fca0000201000 */
[----:B------:R-:W-:Y:S01]  /*06d0*/  @P1 FFMA R0, R29, R20, R0 ;  /* 0x000000141d001223 */ /* 0x000fe20000000000 */
[----:B-----5:R-:W-:-:S05]  /*06e0*/  @P1 I2FP.F32.U32 R29, R22 ;  /* 0x00000016001d1245 */ /* 0x020fca0000201000 */
[----:B------:R-:W-:Y:S01]  /*06f0*/  @P1 FFMA R4, R20, R29, R4 ;  /* 0x0000001d14041223 */ /* 0x000fe20000000004 */
[C---:B0-----:R-:W-:Y:S01]  /*0700*/  @P3 IADD3 R14, P1, PT, R19.reuse, R14, RZ ;  /* 0x0000000e130e3210 */ /* 0x041fe20007f3e0ff */
[C---:B------:R-:W-:Y:S01]  /*0710*/  @P4 VIADD R20, R19.reuse, 0x3 ;  /* 0x0000000313144836 */ /* 0x040fe20000000000 */
[----:B------:R-:W-:Y:S01]  /*0720*/  @P2 I2FP.F32.U32 R23, R23 ;  /* 0x0000001700172245 */ /* 0x000fe20000201000 */
[----:B------:R-:W2:Y:S01]  /*0730*/  @P3 LDG.E R29, desc[UR12][R12.64] ;  /* 0x0000000c0c1d3981 */ /* 0x000ea2000c1e1900 */
[----:B------:R-:W-:Y:S02]  /*0740*/  @P3 LEA.HI.X.SX32 R15, R19, R15, 0x1, P1 ;  /* 0x0000000f130f3211 */ /* 0x000fe400008f0eff */
[----:B------:R-:W-:Y:S01]  /*0750*/  @P2 I2FP.F32.U32 R24, R24 ;  /* 0x0000001800182245 */ /* 0x000fe20000201000 */
[----:B------:R-:W-:Y:S01]  /*0760*/  @P2 FFMA R0, R23, R25, R0 ;  /* 0x0000001917002223 */ /* 0x000fe20000000000 */
[C---:B-1----:R-:W-:Y:S02]  /*0770*/  @P4 IADD3 R22, P1, PT, R20.reuse, R16, RZ ;  /* 0x0000001014164210 */ /* 0x042fe40007f3e0ff */
[----:B------:R-:W3:Y:S02]  /*0780*/  @P3 LDG.E.U8 R16, desc[UR12][R14.64] ;  /* 0x0000000c0e103981 */ /* 0x000ee4000c1e1100 */
[----:B------:R-:W-:-:S02]  /*0790*/  @P4 LEA.HI.X.SX32 R23, R20, R17, 0x1, P1 ;  /* 0x0000001114174211 */ /* 0x000fc400008f0eff */
[----:B------:R-:W4:Y:S01]  /*07a0*/  @P3 LDG.E.U8 R17, desc[UR12][R14.64+0x1] ;  /* 0x0000010c0e113981 */ /* 0x000f22000c1e1100 */
[----:B------:R-:W-:-:S03]  /*07b0*/  @P2 FFMA R3, R25, R24, R3 ;  /* 0x0000001819032223 */ /* 0x000fc60000000003 */
[----:B------:R3:W5:Y:S01]  /*07c0*/  @P3 LDG.E.U8 R20, desc[UR12][R14.64+0x2] ;  /* 0x0000020c0e143981 */ /* 0x000762000c1e1100 */
[----:B------:R-:W-:-:S03]  /*07d0*/  @P2 I2FP.F32.U32 R28, R27 ;  /* 0x0000001b001c2245 */ /* 0x000fc60000201000 */
[----:B------:R-:W5:Y:S04]  /*07e0*/  @P4 LDG.E.U8 R24, desc[UR12][R22.64] ;  /* 0x0000000c16184981 */ /* 0x000f68000c1e1100 */
[----:B------:R-:W5:Y:S04]  /*07f0*/  @P4 LDG.E.U8 R26, desc[UR12][R22.64+0x1] ;  /* 0x0000010c161a4981 */ /* 0x000f68000c1e1100 */
[----:B------:R-:W5:Y:S01]  /*0800*/  @P4 LDG.E.U8 R27, desc[UR12][R22.64+0x2] ;  /* 0x0000020c161b4981 */ /* 0x000f62000c1e1100 */
[----:B------:R-:W-:-:S03]  /*0810*/  @P2 FFMA R4, R25, R28, R4 ;  /* 0x0000001c19042223 */ /* 0x000fc60000000004 */
[----:B------:R-:W5:Y:S01]  /*0820*/  @P4 LDG.E R28, desc[UR12][R12.64+0x4] ;  /* 0x0000040c0c1c4981 */ /* 0x000f62000c1e1900 */
[----:B------:R-:W-:-:S04]  /*0830*/  UIADD3 UR6, UPT, UPT, UR6, 0x4, URZ ;  /* 0x0000000406067890 */ /* 0x000fc8000fffe0ff */
[----:B------:R-:W-:Y:S01]  /*0840*/  UISETP.NE.AND UP0, UPT, UR6, URZ, UPT ;  /* 0x000000ff0600728c */ /* 0x000fe2000bf05270 */
[----:B------:R-:W-:Y:S01]  /*0850*/  VIADD R21, R21, 0x4 ;  /* 0x0000000415157836 */ /* 0x000fe20000000000 */
[----:B------:R-:W-:Y:S01]  /*0860*/  IADD3 R19, PT, PT, R19, 0xc, RZ ;  /* 0x0000000c13137810 */ /* 0x000fe20007ffe0ff */
[----:B------:R-:W-:Y:S02]  /*0870*/  VIADD R11, R11, 0x4 ;  /* 0x000000040b0b7836 */ /* 0x000fe40000000000 */
[----:B------:R-:W-:Y:S01]  /*0880*/  VIADD R18, R18, 0xc ;  /* 0x0000000c12127836 */ /* 0x000fe20000000000 */
[----:B---3--:R-:W-:Y:S02]  /*0890*/  @P3 I2FP.F32.U32 R15, R16 ;  /* 0x00000010000f3245 */ /* 0x008fe40000201000 */
[----:B----4-:R-:W-:-:S03]  /*08a0*/  @P3 I2FP.F32.U32 R17, R17 ;  /* 0x0000001100113245 */ /* 0x010fc60000201000 */
[----:B--2---:R-:W-:Y:S01]  /*08b0*/  @P3 FFMA R0, R15, R29, R0 ;  /* 0x0000001d0f003223 */ /* 0x004fe20000000000 */
[----:B-----5:R-:W-:Y:S01]  /*08c0*/  @P3 I2FP.F32.U32 R20, R20 ;  /* 0x0000001400143245 */ /* 0x020fe20000201000 */
[C---:B------:R-:W-:Y:S01]  /*08d0*/  @P3 FFMA R3, R29.reuse, R17, R3 ;  /* 0x000000111d033223 */ /* 0x040fe20000000003 */
[----:B------:R-:W-:Y:S02]  /*08e0*/  IADD3 R16, P1, PT, R12, 0x10, RZ ;  /* 0x000000100c107810 */ /* 0x000fe40007f3e0ff */
[----:B------:R-:W-:Y:S01]  /*08f0*/  @P4 I2FP.F32.U32 R15, R24 ;  /* 0x00000018000f4245 */ /* 0x000fe20000201000 */
[----:B------:R-:W-:Y:S01]  /*0900*/  @P3 FFMA R4, R29, R20, R4 ;  /* 0x000000141d043223 */ /* 0x000fe20000000004 */
[----:B------:R-:W-:Y:S02]  /*0910*/  @P4 I2FP.F32.U32 R26, R26 ;  /* 0x0000001a001a4245 */ /* 0x000fe40000201000 */
[----:B------:R-:W-:Y:S01]  /*0920*/  @P4 I2FP.F32.U32 R27, R27 ;  /* 0x0000001b001b4245 */ /* 0x000fe20000201000 */
[----:B------:R-:W-:-:S02]  /*0930*/  IMAD.X R25, RZ, RZ, R13, P1 ;  /* 0x000000ffff197224 */ /* 0x000fc400008e060d */
[----:B------:R-:W-:Y:S01]  /*0940*/  @P4 FFMA R0, R15, R28, R0 ;  /* 0x0000001c0f004223 */ /* 0x000fe20000000000 */
[C---:B------:R-:W-:Y:S01]  /*0950*/  @P4 FFMA R3, R28.reuse, R26, R3 ;  /* 0x0000001a1c034223 */ /* 0x040fe20000000003 */
[----:B------:R-:W-:Y:S01]  /*0960*/  @P4 FFMA R4, R28, R27, R4 ;  /* 0x0000001b1c044223 */ /* 0x000fe20000000004 */
[----:B------:R-:W-:Y:S06]  /*0970*/  BRA.U UP0, `(.L_x_2) ;  /* 0xfffffff900b87547 */ /* 0x000fec000b83ffff */
[----:B------:R-:W-:-:S07]  /*0980*/  IMAD.U32 R15, RZ, RZ, UR9 ;  /* 0x00000009ff0f7e24 */ /* 0x000fce000f8e00ff */
.L_x_1:
[----:B------:R-:W-:-:S09]  /*0990*/  UISETP.NE.AND UP0, UPT, UR5, URZ, UPT ;  /* 0x000000ff0500728c */ /* 0x000fd2000bf05270 */
[----:B------:R-:W-:Y:S05]  /*09a0*/  BRA.U !UP0, `(.L_x_3) ;  /* 0x0000000508207547 */ /* 0x000fea000b800000 */
[----:B------:R-:W0:Y:S01]  /*09b0*/  LDC R18, c[0x0][0x390] ;  /* 0x0000e400ff127b82 */ /* 0x000e220000000800 */
[----:B------:R-:W-:Y:S01]  /*09c0*/  IMAD.IADD R16, R15, 0x1, -R8 ;  /* 0x000000010f107824 */ /* 0x000fe200078e0a08 */
[----:B------:R-:W-:-:S04]  /*09d0*/  UISETP.NE.AND UP0, UPT, UR5, 0x1, UPT ;  /* 0x000000010500788c */ /* 0x000fc8000bf05270 */
[----:B0-----:R-:W-:-:S04]  /*09e0*/  ISETP.GE.AND P1, PT, R16, R18, PT ;  /* 0x000000121000720c */ /* 0x001fc80003f26270 */
[----:B------:R-:W-:-:S04]  /*09f0*/  ISETP.GT.AND P1, PT, R16, -0x1, !P1 ;  /* 0xffffffff1000780c */ /* 0x000fc80004f24270 */
[----:B------:R-:W-:-:S13]  /*0a00*/  PLOP3.LUT P1, PT, P1, P0, PT, 0xf8, 0x8f ;  /* 0x00000000008f781c */ /* 0x000fda0000f21f70 */
[----:B------:R-:W-:Y:S05]  /*0a10*/  @!P1 BRA `(.L_x_4) ;  /* 0x0000000000489947 */ /* 0x000fea0003800000 */
[----:B------:R-:W0:Y:S01]  /*0a20*/  LDCU.64 UR6, c[0x0][0x380] ;  /* 0x00007000ff0677ac */ /* 0x000e220008000a00 */
[----:B------:R-:W1:Y:S01]  /*0a30*/  LDC.64 R12, c[0x0][0x398] ;  /* 0x0000e600ff0c7b82 */ /* 0x000e620000000a00 */
[----:B------:R-:W-:Y:S02]  /*0a40*/  IMAD R10, R9, R18, R16 ;  /* 0x00000012090a7224 */ /* 0x000fe400078e0210 */
[----:B------:R-:W-:Y:S02]  /*0a50*/  VIADD R17, R15, UR15 ;  /* 0x0000000f0f117c36 */ /* 0x000fe40008000000 */
[----:B------:R-:W-:-:S05]  /*0a60*/  IMAD R11, R10, 0x3, R5 ;  /* 0x000000030a0b7824 */ /* 0x000fca00078e0205 */
[----:B0-----:R-:W-:-:S04]  /*0a70*/  IADD3 R10, P1, PT, R11, UR6, RZ ;  /* 0x000000060b0a7c10 */ /* 0x001fc8000ff3e0ff */
[----:B------:R-:W-:Y:S01]  /*0a80*/  LEA.HI.X.SX32 R11, R11, UR7, 0x1, P1 ;  /* 0x000000070b0b7c11 */ /* 0x000fe200088f0eff */
[----:B-1----:R-:W-:-:S04]  /*0a90*/  IMAD.WIDE.U32 R12, R17, 0x4, R12 ;  /* 0x00000004110c7825 */ /* 0x002fc800078e000c */
[----:B------:R-:W2:Y:S04]  /*0aa0*/  LDG.E.U8 R14, desc[UR12][R10.64] ;  /* 0x0000000c0a0e7981 */ /* 0x000ea8000c1e1100 */
[----:B------:R-:W3:Y:S04]  /*0ab0*/  LDG.E.U8 R19, desc[UR12][R10.64+0x1] ;  /* 0x0000010c0a137981 */ /* 0x000ee8000c1e1100 */
[----:B------:R-:W4:Y:S04]  /*0ac0*/  LDG.E.U8 R20, desc[UR12][R10.64+0x2] ;  /* 0x0000020c0a147981 */ /* 0x000f28000c1e1100 */
[----:B------:R-:W5:Y:S01]  /*0ad0*/  LDG.E R12, desc[UR12][R12.64] ;  /* 0x0000000c0c0c7981 */ /* 0x000f62000c1e1900 */
[----:B--2---:R-:W-:-:S02]  /*0ae0*/  I2FP.F32.U32 R17, R14 ;  /* 0x0000000e00117245 */ /* 0x004fc40000201000 */
[----:B---3--:R-:W-:Y:S02]  /*0af0*/  I2FP.F32.U32 R19, R19 ;  /* 0x0000001300137245 */ /* 0x008fe40000201000 */
[----:B----4-:R-:W-:Y:S01]  /*0b00*/  I2FP.F32.U32 R21, R20 ;  /* 0x0000001400157245 */ /* 0x010fe20000201000 */
[----:B-----5:R-:W-:Y:S02]  /*0b10*/  FFMA R0, R17, R12, R0 ;  /* 0x0000000c11007223 */ /* 0x020fe40000000000 */
[C---:B------:R-:W-:Y:S02]  /*0b20*/  FFMA R3, R12.reuse, R19, R3 ;  /* 0x000000130c037223 */ /* 0x040fe40000000003 */
[----:B------:R-:W-:-:S07]  /*0b30*/  FFMA R4, R12, R21, R4 ;  /* 0x000000150c047223 */ /* 0x000fce0000000004 */
.L_x_4:
[----:B------:R-:W-:Y:S05]  /*0b40*/  BRA.U !UP0, `(.L_x_3) ;  /* 0x0000000108b87547 */ /* 0x000fea000b800000 */
[----:B------:R-:W-:Y:S01]  /*0b50*/  VIADD R17, R16, 0x1 ;  /* 0x0000000110117836 */ /* 0x000fe20000000000 */
[----:B------:R-:W0:Y:S01]  /*0b60*/  LDC.64 R12, c[0x0][0x398] ;  /* 0x0000e600ff0c7b82 */ /* 0x000e220000000a00 */
[----:B------:R-:W-:-:S03]  /*0b70*/  IADD3 R19, P2, PT, R15, UR15, RZ ;  /* 0x0000000f0f137c10 */ /* 0x000fc6000ff5e0ff */
[C---:B------:R-:W-:Y:S02]  /*0b80*/  ISETP.GE.AND P1, PT, R17.reuse, R18, PT ;  /* 0x000000121100720c */ /* 0x040fe40003f26270 */
[----:B------:R-:W-:Y:S02]  /*0b90*/  IMAD.X R20, RZ, RZ, RZ, P2 ;  /* 0x000000ffff147224 */ /* 0x000fe400010e06ff */
[----:B------:R-:W-:-:S04]  /*0ba0*/  ISETP.GT.AND P1, PT, R17, -0x1, !P1 ;  /* 0xffffffff1100780c */ /* 0x000fc80004f24270 */
[----:B------:R-:W-:-:S13]  /*0bb0*/  PLOP3.LUT P1, PT, P1, P0, PT, 0xf8, 0x8f ;  /* 0x00000000008f781c */ /* 0x000fda0000f21f70 */
[----:B------:R-:W1:Y:S01]  /*0bc0*/  @P1 LDC.64 R10, c[0x0][0x380] ;  /* 0x0000e000ff0a1b82 */ /* 0x000e620000000a00 */
[----:B------:R-:W-:-:S04]  /*0bd0*/  @P1 IMAD R14, R9, R18, R17 ;  /* 0x00000012090e1224 */ /* 0x000fc800078e0211 */
[----:B------:R-:W-:-:S05]  /*0be0*/  @P1 IMAD R17, R14, 0x3, R5 ;  /* 0x000000030e111824 */ /* 0x000fca00078e0205 */
[----:B-1----:R-:W-:Y:S02]  /*0bf0*/  @P1 IADD3 R14, P3, PT, R17, R10, RZ ;  /* 0x0000000a110e1210 */ /* 0x002fe40007f7e0ff */
[----:B0-----:R-:W-:Y:S02]  /*0c00*/  LEA R10, P2, R19, R12, 0x2 ;  /* 0x0000000c130a7211 */ /* 0x001fe400078410ff */
[----:B------:R-:W-:Y:S02]  /*0c10*/  @P1 LEA.HI.X.SX32 R15, R17, R11, 0x1, P3 ;  /* 0x0000000b110f1211 */ /* 0x000fe400018f0eff */
[----:B------:R-:W-:-:S03]  /*0c20*/  LEA.HI.X R11, R19, R13, R20, 0x2, P2 ;  /* 0x0000000d130b7211 */ /* 0x000fc600010f1414 */
[----:B------:R-:W2:Y:S04]  /*0c30*/  @P1 LDG.E.U8 R12, desc[UR12][R14.64] ;  /* 0x0000000c0e0c1981 */ /* 0x000ea8000c1e1100 */
[----:B------:R-:W3:Y:S04]  /*0c40*/  @P1 LDG.E.U8 R17, desc[UR12][R14.64+0x1] ;  /* 0x0000010c0e111981 */ /* 0x000ee8000c1e1100 */
[----:B------:R-:W4:Y:S04]  /*0c50*/  @P1 LDG.E.U8 R19, desc[UR12][R14.64+0x2] ;  /* 0x0000020c0e131981 */ /* 0x000f28000c1e1100 */
[----:B------:R-:W5:Y:S01]  /*0c60*/  @P1 LDG.E R20, desc[UR12][R10.64+0x4] ;  /* 0x0000040c0a141981 */ /* 0x000f62000c1e1900 */
[----:B------:R-:W-:Y:S01]  /*0c70*/  UISETP.NE.AND UP0, UPT, UR5, 0x2, UPT ;  /* 0x000000020500788c */ /* 0x000fe2000bf05270 */
[----:B--2---:R-:W-:-:S02]  /*0c80*/  @P1 I2FP.F32.U32 R13, R12 ;  /* 0x0000000c000d1245 */ /* 0x004fc40000201000 */
[----:B---3--:R-:W-:Y:S02]  /*0c90*/  @P1 I2FP.F32.U32 R17, R17 ;  /* 0x0000001100111245 */ /* 0x008fe40000201000 */
[----:B----4-:R-:W-:Y:S01]  /*0ca0*/  @P1 I2FP.F32.U32 R19, R19 ;  /* 0x0000001300131245 */ /* 0x010fe20000201000 */
[----:B-----5:R-:W-:Y:S02]  /*0cb0*/  @P1 FFMA R0, R13, R20, R0 ;  /* 0x000000140d001223 */ /* 0x020fe40000000000 */
[C---:B------:R-:W-:Y:S02]  /*0cc0*/  @P1 FFMA R3, R20.reuse, R17, R3 ;  /* 0x0000001114031223 */ /* 0x040fe40000000003 */
[----:B------:R-:W-:Y:S01]  /*0cd0*/  @P1 FFMA R4, R20, R19, R4 ;  /* 0x0000001314041223 */ /* 0x000fe20000000004 */
[----:B------:R-:W-:Y:S06]  /*0ce0*/  BRA.U !UP0, `(.L_x_3) ;  /* 0x0000000108507547 */ /* 0x000fec000b800000 */
[----:B------:R-:W-:-:S05]  /*0cf0*/  VIADD R13, R16, 0x2 ;  /* 0x00000002100d7836 */ /* 0x000fca0000000000 */
[----:B------:R-:W-:-:S04]  /*0d00*/  ISETP.GE.AND P1, PT, R13, R18, PT ;  /* 0x000000120d00720c */ /* 0x000fc80003f26270 */
[----:B------:R-:W-:-:S04]  /*0d10*/  ISETP.GT.AND P1, PT, R13, -0x1, !P1 ;  /* 0xffffffff0d00780c */ /* 0x000fc80004f24270 */
[----:B------:R-:W-:-:S13]  /*0d20*/  PLOP3.LUT P1, PT, P1, P0, PT, 0xf8, 0x8f ;  /* 0x00000000008f781c */ /* 0x000fda0000f21f70 */
[----:B------:R-:W-:Y:S05]  /*0d30*/  @!P1 BRA `(.L_x_3) ;  /* 0x00000000003c9947 */ /* 0x000fea0003800000 */
[----:B------:R-:W0:Y:S01]  /*0d40*/  LDCU.64 UR6, c[0x0][0x380] ;  /* 0x00007000ff0677ac */ /* 0x000e220008000a00 */
[----:B------:R-:W-:Y:S01]  /*0d50*/  IMAD R18, R9, R18, R13 ;  /* 0x0000001209127224 */ /* 0x000fe200078e020d */
[----:B------:R-:W2:Y:S03]  /*0d60*/  LDG.E R10, desc[UR12][R10.64+0x8] ;  /* 0x0000080c0a0a7981 */ /* 0x000ea6000c1e1900 */
[----:B------:R-:W-:-:S05]  /*0d70*/  IMAD R18, R18, 0x3, R5 ;  /* 0x0000000312127824 */ /* 0x000fca00078e0205 */
[----:B0-----:R-:W-:-:S04]  /*0d80*/  IADD3 R12, P0, PT, R18, UR6, RZ ;  /* 0x00000006120c7c10 */ /* 0x001fc8000ff1e0ff */
[----:B------:R-:W-:-:S05]  /*0d90*/  LEA.HI.X.SX32 R13, R18, UR7, 0x1, P0 ;  /* 0x00000007120d7c11 */ /* 0x000fca00080f0eff */
[----:B------:R-:W3:Y:S04]  /*0da0*/  LDG.E.U8 R9, desc[UR12][R12.64] ;  /* 0x0000000c0c097981 */ /* 0x000ee8000c1e1100 */
[----:B------:R-:W4:Y:S04]  /*0db0*/  LDG.E.U8 R14, desc[UR12][R12.64+0x1] ;  /* 0x0000010c0c0e7981 */ /* 0x000f28000c1e1100 */
[----:B------:R-:W5:Y:S01]  /*0dc0*/  LDG.E.U8 R15, desc[UR12][R12.64+0x2] ;  /* 0x0000020c0c0f7981 */ /* 0x000f62000c1e1100 */
[----:B---3--:R-:W-:Y:S02]  /*0dd0*/  I2FP.F32.U32 R9, R9 ;  /* 0x0000000900097245 */ /* 0x008fe40000201000 */
[----:B----4-:R-:W-:-:S02]  /*0de0*/  I2FP.F32.U32 R14, R14 ;  /* 0x0000000e000e7245 */ /* 0x010fc40000201000 */
[----:B-----5:R-:W-:Y:S01]  /*0df0*/  I2FP.F32.U32 R15, R15 ;  /* 0x0000000f000f7245 */ /* 0x020fe20000201000 */
[----:B--2---:R-:W-:Y:S02]  /*0e00*/  FFMA R0, R9, R10, R0 ;  /* 0x0000000a09007223 */ /* 0x004fe40000000000 */
[C---:B------:R-:W-:Y:S02]  /*0e10*/  FFMA R3, R10.reuse, R14, R3 ;  /* 0x0000000e0a037223 */ /* 0x040fe40000000003 */
[----:B------:R-:W-:-:S07]  /*0e20*/  FFMA R4, R10, R15, R4 ;  /* 0x0000000f0a047223 */ /* 0x000fce0000000004 */
.L_x_3:
[----:B------:R-:W0:Y:S01]  /*0e30*/  LDCU UR6, c[0x0][0x3a4] ;  /* 0x00007480ff0677ac */ /* 0x000e220008000800 */
[----:B------:R-:W-:-:S04]  /*0e40*/  UIADD3 UR4, UPT, UPT, UR4, 0x1, URZ ;  /* 0x0000000104047890 */ /* 0x000fc8000fffe0ff */
[----:B0-----:R-:W-:-:S09]  /*0e50*/  UISETP.NE.AND UP0, UPT, UR4, UR6, UPT ;  /* 0x000000060400728c */ /* 0x001fd2000bf05270 */
[----:B------:R-:W-:Y:S05]  /*0e60*/  BRA.U UP0, `(.L_x_5) ;  /* 0xfffffff500107547 */ /* 0x000fea000b83ffff */
.L_x_0:
[----:B------:R-:W0:Y:S01]  /*0e70*/  LDCU.64 UR4, c[0x0][0x388] ;  /* 0x00007100ff0477ac */ /* 0x000e220008000a00 */
[----:B------:R-:W1:Y:S08]  /*0e80*/  F2I.U32.TRUNC.NTZ R9, R0 ;  /* 0x0000000000097305 */ /* 0x000e70000020f000 */
[----:B------:R-:W2:Y:S08]  /*0e90*/  F2I.U32.TRUNC.NTZ R3, R3 ;  /* 0x0000000300037305 */ /* 0x000eb0000020f000 */
[----:B------:R-:W3:Y:S01]  /*0ea0*/  F2I.U32.TRUNC.NTZ R11, R4 ;  /* 0x00000004000b7305 */ /* 0x000ee2000020f000 */
[----:B0-----:R-:W-:-:S04]  /*0eb0*/  IADD3 R6, P0, PT, R5, UR4, RZ ;  /* 0x0000000405067c10 */ /* 0x001fc8000ff1e0ff */
[----:B------:R-:W-:-:S05]  /*0ec0*/  LEA.HI.X.SX32 R7, R5, UR5, 0x1, P0 ;  /* 0x0000000505077c11 */ /* 0x000fca00080f0eff */
[----:B-1----:R-:W-:Y:S04]  /*0ed0*/  STG.E.U8 desc[UR12][R6.64], R9 ;  /* 0x0000000906007986 */ /* 0x002fe8000c10110c */
[----:B--2---:R-:W-:Y:S04]  /*0ee0*/  STG.E.U8 desc[UR12][R6.64+0x1], R3 ;  /* 0x0000010306007986 */ /* 0x004fe8000c10110c */
[----:B---3--:R-:W-:Y:S01]  /*0ef0*/  STG.E.U8 desc[UR12][R6.64+0x2], R11 ;  /* 0x0000020b06007986 */ /* 0x008fe2000c10110c */
[----:B------:R-:W-:Y:S05]  /*0f00*/  EXIT ;  /* 0x000000000000794d */ /* 0x000fea0003800000 */
.L_x_6:
[----:B------:R-:W-:-:S00]  /*0f10*/  BRA `(.L_x_6) ;  /* 0xfffffffc00fc7947 */ /* 0x000fc0000383ffff */
[----:B------:R-:W-:-:S00]  /*0f20*/  NOP ;  /* 0x0000000000007918 */ /* 0x000fc00000000000 */
        /* <DEDUP_REMOVED lines=13> */
.L_x_7:


//--------------------- .nv.shared.reserved.0     --------------------------
	.section	.nv.shared.reserved.0,"aw",@nobits
	.weak		__nv_reservedSMEM_offset_0_alias
	.size		__nv_reservedSMEM_offset_0_alias, 0, 64
	.other		__nv_reservedSMEM_offset_0_alias,@"STO_CUDA_RESERVED_SHARED STV_DEFAULT"
__nv_reservedSMEM_offset_0_alias:
	.zero		0
	.zero		64


//--------------------- .nv.constant0._Z18convolution_kernelPKhPhiiPKfii --------------------------
	.section	.nv.constant0._Z18convolution_kernelPKhPhiiPKfii,"a",@progbits
	.sectionflags	@""
	.align	4
.nv.constant0._Z18convolution_kernelPKhPhiiPKfii:
	.zero		936


//--------------------- SYMBOLS --------------------------

	.type		.nv.reservedSmem.offset0,@object
	.size		.nv.reservedSmem.offset0,0x4
